//
// Generated by NVIDIA NVVM Compiler
//
// Compiler Build ID: CL-36424714
// Cuda compilation tools, release 13.0, V13.0.88
// Based on NVVM 20.0.0
//

.version 9.0
.target sm_100
.address_size 64

	// .globl	_Z5poli1Pfi

.visible .entry _Z5poli1Pfi(
	.param .u64 .ptr .align 1 _Z5poli1Pfi_param_0,
	.param .u32 _Z5poli1Pfi_param_1
)
{
	.reg .pred 	%p<2>;
	.reg .b32 	%r<6>;
	.reg .b32 	%f<6>;
	.reg .b64 	%rd<5>;

	ld.param.u64 	%rd2, [_Z5poli1Pfi_param_0];
	ld.param.u32 	%r1, [_Z5poli1Pfi_param_1];
	cvta.to.global.u64 	%rd3, %rd2;
	mov.u32 	%r2, %ctaid.x;
	mov.u32 	%r3, %ntid.x;
	mov.u32 	%r4, %tid.x;
	mad.lo.s32 	%r5, %r2, %r3, %r4;
	mul.wide.s32 	%rd4, %r5, 4;
	add.s64 	%rd1, %rd3, %rd4;
	setp.ge.s32 	%p1, %r5, %r1;
	@%p1 bra 	$L__BB0_2;
	ld.global.f32 	%f1, [%rd1];
	mul.f32 	%f2, %f1, 0f40400000;
	mul.f32 	%f3, %f1, 0fC0E00000;
	fma.rn.f32 	%f4, %f1, %f2, %f3;
	add.f32 	%f5, %f4, 0f40A00000;
	st.global.f32 	[%rd1], %f5;
$L__BB0_2:
	ret;

}
	// .globl	_Z5poli2Pfi
.visible .entry _Z5poli2Pfi(
	.param .u64 .ptr .align 1 _Z5poli2Pfi_param_0,
	.param .u32 _Z5poli2Pfi_param_1
)
{
	.reg .pred 	%p<2>;
	.reg .b32 	%r<6>;
	.reg .b32 	%f<9>;
	.reg .b64 	%rd<5>;

	ld.param.u64 	%rd2, [_Z5poli2Pfi_param_0];
	ld.param.u32 	%r1, [_Z5poli2Pfi_param_1];
	cvta.to.global.u64 	%rd3, %rd2;
	mov.u32 	%r2, %ctaid.x;
	mov.u32 	%r3, %ntid.x;
	mov.u32 	%r4, %tid.x;
	mad.lo.s32 	%r5, %r2, %r3, %r4;
	mul.wide.s32 	%rd4, %r5, 4;
	add.s64 	%rd1, %rd3, %rd4;
	setp.ge.s32 	%p1, %r5, %r1;
	@%p1 bra 	$L__BB1_2;
	ld.global.f32 	%f1, [%rd1];
	mul.f32 	%f2, %f1, 0f40800000;
	mul.f32 	%f3, %f1, %f2;
	mul.f32 	%f4, %f1, %f3;
	mul.f32 	%f5, %f1, 0f40400000;
	fma.rn.f32 	%f6, %f1, %f5, %f4;
	fma.rn.f32 	%f7, %f1, 0fC0E00000, %f6;
	add.f32 	%f8, %f7, 0f40A00000;
	st.global.f32 	[%rd1], %f8;
$L__BB1_2:
	ret;

}
	// .globl	_Z5poli3Pfi
.visible .entry _Z5poli3Pfi(
	.param .u64 .ptr .align 1 _Z5poli3Pfi_param_0,
	.param .u32 _Z5poli3Pfi_param_1
)
{
	.reg .pred 	%p<2>;
	.reg .b32 	%r<6>;
	.reg .b32 	%f<11>;
	.reg .b64 	%rd<5>;

	ld.param.u64 	%rd2, [_Z5poli3Pfi_param_0];
	ld.param.u32 	%r1, [_Z5poli3Pfi_param_1];
	cvta.to.global.u64 	%rd3, %rd2;
	mov.u32 	%r2, %ctaid.x;
	mov.u32 	%r3, %ntid.x;
	mov.u32 	%r4, %tid.x;
	mad.lo.s32 	%r5, %r2, %r3, %r4;
	mul.wide.s32 	%rd4, %r5, 4;
	add.s64 	%rd1, %rd3, %rd4;
	setp.ge.s32 	%p1, %r5, %r1;
	@%p1 bra 	$L__BB2_2;
	ld.global.f32 	%f1, [%rd1];
	mul.f32 	%f2, %f1, 0f40A00000;
	add.f32 	%f3, %f2, 0f40A00000;
	mul.f32 	%f4, %f1, %f2;
	add.f32 	%f5, %f3, %f4;
	mul.f32 	%f6, %f1, %f4;
	add.f32 	%f7, %f5, %f6;
	mul.f32 	%f8, %f1, %f6;
	add.f32 	%f9, %f7, %f8;
	fma.rn.f32 	%f10, %f1, %f8, %f9;
	st.global.f32 	[%rd1], %f10;
$L__BB2_2:
	ret;

}
	// .globl	_Z5poli4Pfi
.visible .entry _Z5poli4Pfi(
	.param .u64 .ptr .align 1 _Z5poli4Pfi_param_0,
	.param .u32 _Z5poli4Pfi_param_1
)
{
	.reg .pred 	%p<2>;
	.reg .b32 	%r<6>;
	.reg .b32 	%f<15>;
	.reg .b64 	%rd<5>;

	ld.param.u64 	%rd2, [_Z5poli4Pfi_param_0];
	ld.param.u32 	%r1, [_Z5poli4Pfi_param_1];
	cvta.to.global.u64 	%rd3, %rd2;
	mov.u32 	%r2, %ctaid.x;
	mov.u32 	%r3, %ntid.x;
	mov.u32 	%r4, %tid.x;
	mad.lo.s32 	%r5, %r2, %r3, %r4;
	mul.wide.s32 	%rd4, %r5, 4;
	add.s64 	%rd1, %rd3, %rd4;
	setp.ge.s32 	%p1, %r5, %r1;
	@%p1 bra 	$L__BB3_2;
	ld.global.f32 	%f1, [%rd1];
	mul.f32 	%f2, %f1, 0f40A00000;
	add.f32 	%f3, %f2, 0f40A00000;
	sqrt.rn.f32 	%f4, %f1;
	mul.f32 	%f5, %f2, %f4;
	add.f32 	%f6, %f3, %f5;
	mul.f32 	%f7, %f4, 0f40A00000;
	mul.f32 	%f8, %f1, %f7;
	fma.rn.f32 	%f9, %f1, %f8, %f6;
	mul.f32 	%f10, %f1, %f5;
	fma.rn.f32 	%f11, %f1, %f10, %f9;
	mul.f32 	%f12, %f4, %f5;
	mul.f32 	%f13, %f1, %f12;
	fma.rn.f32 	%f14, %f1, %f13, %f11;
	st.global.f32 	[%rd1], %f14;
$L__BB3_2:
	ret;

}


// ===== COMPILED SASS (sm_100) =====

	.target	sm_100

	.elftype	@"ET_EXEC"


//--------------------- .note.nv.tkinfo           --------------------------
	.section	.note.nv.tkinfo,"",@"SHT_NOTE"
	.sectionflags	@"SHF_NOTE_NV_TKINFO"
	.tkinfo
        /*0018*/ 	.word	0x00000002
        /*0030*/ 	.string	""
        /*0030*/ 	.string	"ptxas"
        /*0030*/ 	.string	"Cuda compilation tools, release 13.0, V13.0.88"
        /*0030*/ 	.string	"Build cuda_13.0.r13.0/compiler.36424714_0"
        /*0030*/ 	.string	"-arch sm_100 -m 64 "



//--------------------- .note.nv.cuinfo           --------------------------
	.section	.note.nv.cuinfo,"",@"SHT_NOTE"
	.sectionflags	@"SHF_NOTE_NV_CUINFO"
        /*0018*/ 	.short	0x0002
        /*001a*/ 	.short	0x0064
        /*001c*/ 	.short	0x0082
	.zero		2


//--------------------- .nv.info                  --------------------------
	.section	.nv.info,"",@"SHT_CUDA_INFO"
	.align	4


	//----- nvinfo : EIATTR_REGCOUNT
	.align		4
        /*0000*/ 	.byte	0x04, 0x2f
        /*0002*/ 	.short	(.L_1 - .L_0)
	.align		4
.L_0:
        /*0004*/ 	.word	index@(_Z5poli1Pfi)
        /*0008*/ 	.word	0x0000000a


	//----- nvinfo : EIATTR_FRAME_SIZE
	.align		4
.L_1:
        /*000c*/ 	.byte	0x04, 0x11
        /*000e*/ 	.short	(.L_3 - .L_2)
	.align		4
.L_2:
        /*0010*/ 	.word	index@(_Z5poli1Pfi)
        /*0014*/ 	.word	0x00000000


	//----- nvinfo : EIATTR_REGCOUNT
	.align		4
.L_3:
        /*0018*/ 	.byte	0x04, 0x2f
        /*001a*/ 	.short	(.L_5 - .L_4)
	.align		4
.L_4:
        /*001c*/ 	.word	index@(_Z5poli2Pfi)
        /*0020*/ 	.word	0x00000008


	//----- nvinfo : EIATTR_FRAME_SIZE
	.align		4
.L_5:
        /*0024*/ 	.byte	0x04, 0x11
        /*0026*/ 	.short	(.L_7 - .L_6)
	.align		4
.L_6:
        /*0028*/ 	.word	index@(_Z5poli2Pfi)
        /*002c*/ 	.word	0x00000000


	//----- nvinfo : EIATTR_REGCOUNT
	.align		4
.L_7:
        /*0030*/ 	.byte	0x04, 0x2f
        /*0032*/ 	.short	(.L_9 - .L_8)
	.align		4
.L_8:
        /*0034*/ 	.word	index@(_Z5poli3Pfi)
        /*0038*/ 	.word	0x0000000a


	//----- nvinfo : EIATTR_FRAME_SIZE
	.align		4
.L_9:
        /*003c*/ 	.byte	0x04, 0x11
        /*003e*/ 	.short	(.L_11 - .L_10)
	.align		4
.L_10:
        /*0040*/ 	.word	index@(_Z5poli3Pfi)
        /*0044*/ 	.word	0x00000000


	//----- nvinfo : EIATTR_REGCOUNT
	.align		4
.L_11:
        /*0048*/ 	.byte	0x04, 0x2f
        /*004a*/ 	.short	(.L_13 - .L_12)
	.align		4
.L_12:
        /*004c*/ 	.word	index@(_Z5poli4Pfi)
        /*0050*/ 	.word	0x0000000e


	//----- nvinfo : EIATTR_FRAME_SIZE
	.align		4
.L_13:
        /*0054*/ 	.byte	0x04, 0x11
        /*0056*/ 	.short	(.L_15 - .L_14)
	.align		4
.L_14:
        /*0058*/ 	.word	index@($__internal_0_$__cuda_sm20_sqrt_rn_f32_slowpath)
        /*005c*/ 	.word	0x00000000


	//----- nvinfo : EIATTR_FRAME_SIZE
	.align		4
.L_15:
        /*0060*/ 	.byte	0x04, 0x11
        /*0062*/ 	.short	(.L_17 - .L_16)
	.align		4
.L_16:
        /*0064*/ 	.word	index@(_Z5poli4Pfi)
        /*0068*/ 	.word	0x00000000


	//----- nvinfo : EIATTR_MIN_STACK_SIZE
	.align		4
.L_17:
        /*006c*/ 	.byte	0x04, 0x12
        /*006e*/ 	.short	(.L_19 - .L_18)
	.align		4
.L_18:
        /*0070*/ 	.word	index@(_Z5poli4Pfi)
        /*0074*/ 	.word	0x00000000


	//----- nvinfo : EIATTR_MIN_STACK_SIZE
	.align		4
.L_19:
        /*0078*/ 	.byte	0x04, 0x12
        /*007a*/ 	.short	(.L_21 - .L_20)
	.align		4
.L_20:
        /*007c*/ 	.word	index@(_Z5poli3Pfi)
        /*0080*/ 	.word	0x00000000


	//----- nvinfo : EIATTR_MIN_STACK_SIZE
	.align		4
.L_21:
        /*0084*/ 	.byte	0x04, 0x12
        /*0086*/ 	.short	(.L_23 - .L_22)
	.align		4
.L_22:
        /*0088*/ 	.word	index@(_Z5poli2Pfi)
        /*008c*/ 	.word	0x00000000


	//----- nvinfo : EIATTR_MIN_STACK_SIZE
	.align		4
.L_23:
        /*0090*/ 	.byte	0x04, 0x12
        /*0092*/ 	.short	(.L_25 - .L_24)
	.align		4
.L_24:
        /*0094*/ 	.word	index@(_Z5poli1Pfi)
        /*0098*/ 	.word	0x00000000
.L_25:


//--------------------- .nv.compat                --------------------------
	.section	.nv.compat,"",@"SHT_CUDA_COMPAT_INFO"
	.align	4
        /*0000*/ 	.byte	0x02, 0x09, 0x00, 0x00, 0x02, 0x02, 0x01, 0x00, 0x02, 0x05, 0x05, 0x00, 0x03, 0x07, 0x01, 0x01
        /*0010*/ 	.byte	0x02, 0x03, 0x00, 0x00, 0x02, 0x06, 0x01, 0x00, 0x04, 0x0b, 0x08, 0x00, 0x01, 0x00, 0x00, 0x00
        /*0020*/ 	.byte	0x00, 0x00, 0x00, 0x00


//--------------------- .nv.info._Z5poli4Pfi      --------------------------
	.section	.nv.info._Z5poli4Pfi,"",@"SHT_CUDA_INFO"
	.sectionflags	@""
	.align	4


	//----- nvinfo : EIATTR_CUDA_API_VERSION
	.align		4
        /*0000*/ 	.byte	0x04, 0x37
        /*0002*/ 	.short	(.L_27 - .L_26)
.L_26:
        /*0004*/ 	.word	0x00000082


	//----- nvinfo : EIATTR_KPARAM_INFO
	.align		4
.L_27:
        /*0008*/ 	.byte	0x04, 0x17
        /*000a*/ 	.short	(.L_29 - .L_28)
.L_28:
        /*000c*/ 	.word	0x00000000
        /*0010*/ 	.short	0x0001
        /*0012*/ 	.short	0x0008
        /*0014*/ 	.byte	0x00, 0xf0, 0x11, 0x00


	//----- nvinfo : EIATTR_KPARAM_INFO
	.align		4
.L_29:
        /*0018*/ 	.byte	0x04, 0x17
        /*001a*/ 	.short	(.L_31 - .L_30)
.L_30:
        /*001c*/ 	.word	0x00000000
        /*0020*/ 	.short	0x0000
        /*0022*/ 	.short	0x0000
        /*0024*/ 	.byte	0x00, 0xf5, 0x21, 0x00


	//----- nvinfo : EIATTR_SPARSE_MMA_MASK
	.align		4
.L_31:
        /*0028*/ 	.byte	0x03, 0x50
        /*002a*/ 	.short	0x0000


	//----- nvinfo : EIATTR_MAXREG_COUNT
	.align		4
        /*002c*/ 	.byte	0x03, 0x1b
        /*002e*/ 	.short	0x00ff


	//----- nvinfo : EIATTR_MERCURY_ISA_VERSION
	.align		4
        /*0030*/ 	.byte	0x03, 0x5f
        /*0032*/ 	.short	0x0101


	//----- nvinfo : EIATTR_VRC_CTA_INIT_COUNT
	.align		4
        /*0034*/ 	.byte	0x02, 0x4a
	.zero		1
	.zero		1


	//----- nvinfo : EIATTR_EXIT_INSTR_OFFSETS
	.align		4
        /*0038*/ 	.byte	0x04, 0x1c
        /*003a*/ 	.short	(.L_33 - .L_32)


	//   ....[0]....
.L_32:
        /*003c*/ 	.word	0x00000080


	//   ....[1]....
        /*0040*/ 	.word	0x00000270


	//----- nvinfo : EIATTR_CRS_STACK_SIZE
	.align		4
.L_33:
        /*0044*/ 	.byte	0x04, 0x1e
        /*0046*/ 	.short	(.L_35 - .L_34)
.L_34:
        /*0048*/ 	.word	0x00000000


	//----- nvinfo : EIATTR_CBANK_PARAM_SIZE
	.align		4
.L_35:
        /*004c*/ 	.byte	0x03, 0x19
        /*004e*/ 	.short	0x000c


	//----- nvinfo : EIATTR_PARAM_CBANK
	.align		4
        /*0050*/ 	.byte	0x04, 0x0a
        /*0052*/ 	.short	(.L_37 - .L_36)
	.align		4
.L_36:
        /*0054*/ 	.word	index@(.nv.constant0._Z5poli4Pfi)
        /*0058*/ 	.short	0x0380
        /*005a*/ 	.short	0x000c


	//----- nvinfo : EIATTR_SW_WAR
	.align		4
.L_37:
        /*005c*/ 	.byte	0x04, 0x36
        /*005e*/ 	.short	(.L_39 - .L_38)
.L_38:
        /*0060*/ 	.word	0x00000008
.L_39:


//--------------------- .nv.info._Z5poli3Pfi      --------------------------
	.section	.nv.info._Z5poli3Pfi,"",@"SHT_CUDA_INFO"
	.sectionflags	@""
	.align	4


	//----- nvinfo : EIATTR_CUDA_API_VERSION
	.align		4
        /*0000*/ 	.byte	0x04, 0x37
        /*0002*/ 	.short	(.L_41 - .L_40)
.L_40:
        /*0004*/ 	.word	0x00000082


	//----- nvinfo : EIATTR_KPARAM_INFO
	.align		4
.L_41:
        /*0008*/ 	.byte	0x04, 0x17
        /*000a*/ 	.short	(.L_43 - .L_42)
.L_42:
        /*000c*/ 	.word	0x00000000
        /*0010*/ 	.short	0x0001
        /*0012*/ 	.short	0x0008
        /*0014*/ 	.byte	0x00, 0xf0, 0x11, 0x00


	//----- nvinfo : EIATTR_KPARAM_INFO
	.align		4
.L_43:
        /*0018*/ 	.byte	0x04, 0x17
        /*001a*/ 	.short	(.L_45 - .L_44)
.L_44:
        /*001c*/ 	.word	0x00000000
        /*0020*/ 	.short	0x0000
        /*0022*/ 	.short	0x0000
        /*0024*/ 	.byte	0x00, 0xf5, 0x21, 0x00


	//----- nvinfo : EIATTR_SPARSE_MMA_MASK
	.align		4
.L_45:
        /*0028*/ 	.byte	0x03, 0x50
        /*002a*/ 	.short	0x0000


	//----- nvinfo : EIATTR_MAXREG_COUNT
	.align		4
        /*002c*/ 	.byte	0x03, 0x1b
        /*002e*/ 	.short	0x00ff


	//----- nvinfo : EIATTR_MERCURY_ISA_VERSION
	.align		4
        /*0030*/ 	.byte	0x03, 0x5f
        /*0032*/ 	.short	0x0101


	//----- nvinfo : EIATTR_VRC_CTA_INIT_COUNT
	.align		4
        /*0034*/ 	.byte	0x02, 0x4a
	.zero		1
	.zero		1


	//----- nvinfo : EIATTR_EXIT_INSTR_OFFSETS
	.align		4
        /*0038*/ 	.byte	0x04, 0x1c
        /*003a*/ 	.short	(.L_47 - .L_46)


	//   ....[0]....
.L_46:
        /*003c*/ 	.word	0x00000080


	//   ....[1]....
        /*0040*/ 	.word	0x00000160


	//----- nvinfo : EIATTR_CBANK_PARAM_SIZE
	.align		4
.L_47:
        /*0044*/ 	.byte	0x03, 0x19
        /*0046*/ 	.short	0x000c


	//----- nvinfo : EIATTR_PARAM_CBANK
	.align		4
        /*0048*/ 	.byte	0x04, 0x0a
        /*004a*/ 	.short	(.L_49 - .L_48)
	.align		4
.L_48:
        /*004c*/ 	.word	index@(.nv.constant0._Z5poli3Pfi)
        /*0050*/ 	.short	0x0380
        /*0052*/ 	.short	0x000c


	//----- nvinfo : EIATTR_SW_WAR
	.align		4
.L_49:
        /*0054*/ 	.byte	0x04, 0x36
        /*0056*/ 	.short	(.L_51 - .L_50)
.L_50:
        /*0058*/ 	.word	0x00000008
.L_51:


//--------------------- .nv.info._Z5poli2Pfi      --------------------------
	.section	.nv.info._Z5poli2Pfi,"",@"SHT_CUDA_INFO"
	.sectionflags	@""
	.align	4


	//----- nvinfo : EIATTR_CUDA_API_VERSION
	.align		4
        /*0000*/ 	.byte	0x04, 0x37
        /*0002*/ 	.short	(.L_53 - .L_52)
.L_52:
        /*0004*/ 	.word	0x00000082


	//----- nvinfo : EIATTR_KPARAM_INFO
	.align		4
.L_53:
        /*0008*/ 	.byte	0x04, 0x17
        /*000a*/ 	.short	(.L_55 - .L_54)
.L_54:
        /*000c*/ 	.word	0x00000000
        /*0010*/ 	.short	0x0001
        /*0012*/ 	.short	0x0008
        /*0014*/ 	.byte	0x00, 0xf0, 0x11, 0x00


	//----- nvinfo : EIATTR_KPARAM_INFO
	.align		4
.L_55:
        /*0018*/ 	.byte	0x04, 0x17
        /*001a*/ 	.short	(.L_57 - .L_56)
.L_56:
        /*001c*/ 	.word	0x00000000
        /*0020*/ 	.short	0x0000
        /*0022*/ 	.short	0x0000
        /*0024*/ 	.byte	0x00, 0xf5, 0x21, 0x00


	//----- nvinfo : EIATTR_SPARSE_MMA_MASK
	.align		4
.L_57:
        /*0028*/ 	.byte	0x03, 0x50
        /*002a*/ 	.short	0x0000


	//----- nvinfo : EIATTR_MAXREG_COUNT
	.align		4
        /*002c*/ 	.byte	0x03, 0x1b
        /*002e*/ 	.short	0x00ff


	//----- nvinfo : EIATTR_MERCURY_ISA_VERSION
	.align		4
        /*0030*/ 	.byte	0x03, 0x5f
        /*0032*/ 	.short	0x0101


	//----- nvinfo : EIATTR_VRC_CTA_INIT_COUNT
	.align		4
        /*0034*/ 	.byte	0x02, 0x4a
	.zero		1
	.zero		1


	//----- nvinfo : EIATTR_EXIT_INSTR_OFFSETS
	.align		4
        /*0038*/ 	.byte	0x04, 0x1c
        /*003a*/ 	.short	(.L_59 - .L_58)


	//   ....[0]....
.L_58:
        /*003c*/ 	.word	0x00000080


	//   ....[1]....
        /*0040*/ 	.word	0x00000140


	//----- nvinfo : EIATTR_CBANK_PARAM_SIZE
	.align		4
.L_59:
        /*0044*/ 	.byte	0x03, 0x19
        /*0046*/ 	.short	0x000c


	//----- nvinfo : EIATTR_PARAM_CBANK
	.align		4
        /*0048*/ 	.byte	0x04, 0x0a
        /*004a*/ 	.short	(.L_61 - .L_60)
	.align		4
.L_60:
        /*004c*/ 	.word	index@(.nv.constant0._Z5poli2Pfi)
        /*0050*/ 	.short	0x0380
        /*0052*/ 	.short	0x000c


	//----- nvinfo : EIATTR_SW_WAR
	.align		4
.L_61:
        /*0054*/ 	.byte	0x04, 0x36
        /*0056*/ 	.short	(.L_63 - .L_62)
.L_62:
        /*0058*/ 	.word	0x00000008
.L_63:


//--------------------- .nv.info._Z5poli1Pfi      --------------------------
	.section	.nv.info._Z5poli1Pfi,"",@"SHT_CUDA_INFO"
	.sectionflags	@""
	.align	4


	//----- nvinfo : EIATTR_CUDA_API_VERSION
	.align		4
        /*0000*/ 	.byte	0x04, 0x37
        /*0002*/ 	.short	(.L_65 - .L_64)
.L_64:
        /*0004*/ 	.word	0x00000082


	//----- nvinfo : EIATTR_KPARAM_INFO
	.align		4
.L_65:
        /*0008*/ 	.byte	0x04, 0x17
        /*000a*/ 	.short	(.L_67 - .L_66)
.L_66:
        /*000c*/ 	.word	0x00000000
        /*0010*/ 	.short	0x0001
        /*0012*/ 	.short	0x0008
        /*0014*/ 	.byte	0x00, 0xf0, 0x11, 0x00


	//----- nvinfo : EIATTR_KPARAM_INFO
	.align		4
.L_67:
        /*0018*/ 	.byte	0x04, 0x17
        /*001a*/ 	.short	(.L_69 - .L_68)
.L_68:
        /*001c*/ 	.word	0x00000000
        /*0020*/ 	.short	0x0000
        /*0022*/ 	.short	0x0000
        /*0024*/ 	.byte	0x00, 0xf5, 0x21, 0x00


	//----- nvinfo : EIATTR_SPARSE_MMA_MASK
	.align		4
.L_69:
        /*0028*/ 	.byte	0x03, 0x50
        /*002a*/ 	.short	0x0000


	//----- nvinfo : EIATTR_MAXREG_COUNT
	.align		4
        /*002c*/ 	.byte	0x03, 0x1b
        /*002e*/ 	.short	0x00ff


	//----- nvinfo : EIATTR_MERCURY_ISA_VERSION
	.align		4
        /*0030*/ 	.byte	0x03, 0x5f
        /*0032*/ 	.short	0x0101


	//----- nvinfo : EIATTR_VRC_CTA_INIT_COUNT
	.align		4
        /*0034*/ 	.byte	0x02, 0x4a
	.zero		1
	.zero		1


	//----- nvinfo : EIATTR_EXIT_INSTR_OFFSETS
	.align		4
        /*0038*/ 	.byte	0x04, 0x1c
        /*003a*/ 	.short	(.L_71 - .L_70)


	//   ....[0]....
.L_70:
        /*003c*/ 	.word	0x00000080


	//   ....[1]....
        /*0040*/ 	.word	0x00000110


	//----- nvinfo : EIATTR_CBANK_PARAM_SIZE
	.align		4
.L_71:
        /*0044*/ 	.byte	0x03, 0x19
        /*0046*/ 	.short	0x000c


	//----- nvinfo : EIATTR_PARAM_CBANK
	.align		4
        /*0048*/ 	.byte	0x04, 0x0a
        /*004a*/ 	.short	(.L_73 - .L_72)
	.align		4
.L_72:
        /*004c*/ 	.word	index@(.nv.constant0._Z5poli1Pfi)
        /*0050*/ 	.short	0x0380
        /*0052*/ 	.short	0x000c


	//----- nvinfo : EIATTR_SW_WAR
	.align		4
.L_73:
        /*0054*/ 	.byte	0x04, 0x36
        /*0056*/ 	.short	(.L_75 - .L_74)
.L_74:
        /*0058*/ 	.word	0x00000008
.L_75:


//--------------------- .nv.callgraph             --------------------------
	.section	.nv.callgraph,"",@"SHT_CUDA_CALLGRAPH"
	.align	4
	.sectionentsize	8
	.align		4
        /*0000*/ 	.word	0x00000000
	.align		4
        /*0004*/ 	.word	0xffffffff
	.align		4
        /*0008*/ 	.word	0x00000000
	.align		4
        /*000c*/ 	.word	0xfffffffe
	.align		4
        /*0010*/ 	.word	0x00000000
	.align		4
        /*0014*/ 	.word	0xfffffffd
	.align		4
        /*0018*/ 	.word	0x00000000
	.align		4
        /*001c*/ 	.word	0xfffffffc


//--------------------- .text._Z5poli4Pfi         --------------------------
	.section	.text._Z5poli4Pfi,"ax",@progbits
	.align	128
        .global         _Z5poli4Pfi
        .type           _Z5poli4Pfi,@function
        .size           _Z5poli4Pfi,(.L_x_8 - _Z5poli4Pfi)
        .other          _Z5poli4Pfi,@"STO_CUDA_ENTRY STV_DEFAULT"
_Z5poli4Pfi:
.text._Z5poli4Pfi:
[----:B------:R-:W-:Y:S01]  /*0000*/  LDC R1, c[0x0][0x37c] ;  /* 0x0000df00ff017b82 */ /* 0x000fe20000000800 */
[----:B------:R-:W0:Y:S07]  /*0010*/  S2R R0, SR_TID.X ;  /* 0x0000000000007919 */ /* 0x000e2e0000002100 */
[----:B------:R-:W0:Y:S01]  /*0020*/  S2UR UR4, SR_CTAID.X ;  /* 0x00000000000479c3 */ /* 0x000e220000002500 */
[----:B------:R-:W1:Y:S07]  /*0030*/  LDCU UR5, c[0x0][0x388] ;  /* 0x00007100ff0577ac */ /* 0x000e6e0008000800 */
[----:B------:R-:W0:Y:S08]  /*0040*/  LDC R5, c[0x0][0x360] ;  /* 0x0000d800ff057b82 */ /* 0x000e300000000800 */
[----:B------:R-:W2:Y:S01]  /*0050*/  LDC.64 R2, c[0x0][0x380] ;  /* 0x0000e000ff027b82 */ /* 0x000ea20000000a00 */
[----:B0-----:R-:W-:-:S05]  /*0060*/  IMAD R5, R5, UR4, R0 ;  /* 0x0000000405057c24 */ /* 0x001fca000f8e0200 */
[----:B-1----:R-:W-:-:S13]  /*0070*/  ISETP.GE.AND P0, PT, R5, UR5, PT ;  /* 0x0000000505007c0c */ /* 0x002fda000bf06270 */
[----:B--2---:R-:W-:Y:S05]  /*0080*/  @P0 EXIT ;  /* 0x000000000000094d */ /* 0x004fea0003800000 */
[----:B------:R-:W0:Y:S01]  /*0090*/  LDCU.64 UR4, c[0x0][0x358] ;  /* 0x00006b00ff0477ac */ /* 0x000e220008000a00 */
[----:B------:R-:W-:-:S05]  /*00a0*/  IMAD.WIDE R2, R5, 0x4, R2 ;  /* 0x0000000405027825 */ /* 0x000fca00078e0202 */
[----:B0-----:R-:W2:Y:S01]  /*00b0*/  LDG.E R0, desc[UR4][R2.64] ;  /* 0x0000000402007981 */ /* 0x001ea2000c1e1900 */
[----:B------:R-:W-:Y:S01]  /*00c0*/  BSSY.RECONVERGENT B0, `(.L_x_0) ;  /* 0x000000f000007945 */ /* 0x000fe20003800200 */
[C---:B--2---:R-:W-:Y:S01]  /*00d0*/  IADD3 R4, PT, PT, R0.reuse, -0xd000000, RZ ;  /* 0xf300000000047810 */ /* 0x044fe20007ffe0ff */
[----:B------:R0:W1:Y:S01]  /*00e0*/  MUFU.RSQ R5, R0 ;  /* 0x0000000000057308 */ /* 0x0000620000001400 */
[----:B------:R-:W-:Y:S02]  /*00f0*/  FMUL R6, R0, 5 ;  /* 0x40a0000000067820 */ /* 0x000fe40000400000 */
[----:B------:R-:W-:Y:S02]  /*0100*/  ISETP.GT.U32.AND P0, PT, R4, 0x727fffff, PT ;  /* 0x727fffff0400780c */ /* 0x000fe40003f04070 */
[----:B------:R-:W-:-:S11]  /*0110*/  FADD R7, R6, 5 ;  /* 0x40a0000006077421 */ /* 0x000fd60000000000 */
[----:B0-----:R-:W-:Y:S05]  /*0120*/  @!P0 BRA `(.L_x_1) ;  /* 0x0000000000108947 */ /* 0x001fea0003800000 */
[----:B------:R-:W-:-:S07]  /*0130*/  MOV R11, 0x150 ;  /* 0x00000150000b7802 */ /* 0x000fce0000000f00 */
[----:B-1----:R-:W-:Y:S05]  /*0140*/  CALL.REL.NOINC `($__internal_0_$__cuda_sm20_sqrt_rn_f32_slowpath) ;  /* 0x00000000004c7944 */ /* 0x002fea0003c00000 */
[----:B------:R-:W-:Y:S01]  /*0150*/  MOV R5, R8 ;  /* 0x0000000800057202 */ /* 0x000fe20000000f00 */
[----:B------:R-:W-:Y:S06]  /*0160*/  BRA `(.L_x_2) ;  /* 0x0000000000107947 */ /* 0x000fec0003800000 */
.L_x_1:
[----:B-1----:R-:W-:Y:S01]  /*0170*/  FMUL.FTZ R9, R0, R5 ;  /* 0x0000000500097220 */ /* 0x002fe20000410000 */
[----:B------:R-:W-:-:S03]  /*0180*/  FMUL.FTZ R5, R5, 0.5 ;  /* 0x3f00000005057820 */ /* 0x000fc60000410000 */
[----:B------:R-:W-:-:S04]  /*0190*/  FFMA R4, -R9, R9, R0 ;  /* 0x0000000909047223 */ /* 0x000fc80000000100 */
[----:B------:R-:W-:-:S07]  /*01a0*/  FFMA R5, R4, R5, R9 ;  /* 0x0000000504057223 */ /* 0x000fce0000000009 */
.L_x_2:
[----:B------:R-:W-:Y:S05]  /*01b0*/  BSYNC.RECONVERGENT B0 ;  /* 0x0000000000007941 */ /* 0x000fea0003800200 */
.L_x_0:
[----:B------:R-:W-:Y:S01]  /*01c0*/  FMUL R6, R6, R5 ;  /* 0x0000000506067220 */ /* 0x000fe20000400000 */
[----:B------:R-:W-:-:S03]  /*01d0*/  FMUL R9, R5, 5 ;  /* 0x40a0000005097820 */ /* 0x000fc60000400000 */
[----:B------:R-:W-:Y:S01]  /*01e0*/  FADD R7, R7, R6 ;  /* 0x0000000607077221 */ /* 0x000fe20000000000 */
[----:B------:R-:W-:Y:S01]  /*01f0*/  FMUL R9, R0, R9 ;  /* 0x0000000900097220 */ /* 0x000fe20000400000 */
[----:B------:R-:W-:Y:S01]  /*0200*/  FMUL R5, R6, R5 ;  /* 0x0000000506057220 */ /* 0x000fe20000400000 */
[C---:B------:R-:W-:Y:S02]  /*0210*/  FMUL R6, R0.reuse, R6 ;  /* 0x0000000600067220 */ /* 0x040fe40000400000 */
[C---:B------:R-:W-:Y:S01]  /*0220*/  FFMA R7, R0.reuse, R9, R7 ;  /* 0x0000000900077223 */ /* 0x040fe20000000007 */
[----:B------:R-:W-:-:S03]  /*0230*/  FMUL R4, R0, R5 ;  /* 0x0000000500047220 */ /* 0x000fc60000400000 */
[----:B------:R-:W-:-:S04]  /*0240*/  FFMA R7, R0, R6, R7 ;  /* 0x0000000600077223 */ /* 0x000fc80000000007 */
[----:B------:R-:W-:-:S05]  /*0250*/  FFMA R7, R0, R4, R7 ;  /* 0x0000000400077223 */ /* 0x000fca0000000007 */
[----:B------:R-:W-:Y:S01]  /*0260*/  STG.E desc[UR4][R2.64], R7 ;  /* 0x0000000702007986 */ /* 0x000fe2000c101904 */
[----:B------:R-:W-:Y:S05]  /*0270*/  EXIT ;  /* 0x000000000000794d */ /* 0x000fea0003800000 */
        .weak           $__internal_0_$__cuda_sm20_sqrt_rn_f32_slowpath
        .type           $__internal_0_$__cuda_sm20_sqrt_rn_f32_slowpath,@function
        .size           $__internal_0_$__cuda_sm20_sqrt_rn_f32_slowpath,(.L_x_8 - $__internal_0_$__cuda_sm20_sqrt_rn_f32_slowpath)
$__internal_0_$__cuda_sm20_sqrt_rn_f32_slowpath:
[----:B------:R-:W-:-:S13]  /*0280*/  LOP3.LUT P0, RZ, R0, 0x7fffffff, RZ, 0xc0, !PT ;  /* 0x7fffffff00ff7812 */ /* 0x000fda000780c0ff */
[----:B------:R-:W-:Y:S01]  /*0290*/  @!P0 MOV R4, R0 ;  /* 0x0000000000048202 */ /* 0x000fe20000000f00 */
[----:B------:R-:W-:Y:S06]  /*02a0*/  @!P0 BRA `(.L_x_3) ;  /* 0x0000000000408947 */ /* 0x000fec0003800000 */
[----:B------:R-:W-:-:S13]  /*02b0*/  FSETP.GEU.FTZ.AND P0, PT, R0, RZ, PT ;  /* 0x000000ff0000720b */ /* 0x000fda0003f1e000 */
[----:B------:R-:W-:Y:S01]  /*02c0*/  @!P0 MOV R4, 0x7fffffff ;  /* 0x7fffffff00048802 */ /* 0x000fe20000000f00 */
[----:B------:R-:W-:Y:S06]  /*02d0*/  @!P0 BRA `(.L_x_3) ;  /* 0x0000000000348947 */ /* 0x000fec0003800000 */
[----:B------:R-:W-:-:S13]  /*02e0*/  FSETP.GTU.FTZ.AND P0, PT, |R0|, +INF , PT ;  /* 0x7f8000000000780b */ /* 0x000fda0003f1c200 */
[----:B------:R-:W-:Y:S01]  /*02f0*/  @P0 FADD.FTZ R4, R0, 1 ;  /* 0x3f80000000040421 */ /* 0x000fe20000010000 */
[----:B------:R-:W-:Y:S06]  /*0300*/  @P0 BRA `(.L_x_3) ;  /* 0x0000000000280947 */ /* 0x000fec0003800000 */
[----:B------:R-:W-:-:S13]  /*0310*/  FSETP.NEU.FTZ.AND P0, PT, |R0|, +INF , PT ;  /* 0x7f8000000000780b */ /* 0x000fda0003f1d200 */
[----:B------:R-:W-:-:S04]  /*0320*/  @P0 FFMA R5, R0, 1.84467440737095516160e+19, RZ ;  /* 0x5f80000000050823 */ /* 0x000fc800000000ff */
[----:B------:R-:W0:Y:S02]  /*0330*/  @P0 MUFU.RSQ R4, R5 ;  /* 0x0000000500040308 */ /* 0x000e240000001400 */
[----:B0-----:R-:W-:Y:S01]  /*0340*/  @P0 FMUL.FTZ R8, R5, R4 ;  /* 0x0000000405080220 */ /* 0x001fe20000410000 */
[----:B------:R-:W-:Y:S01]  /*0350*/  @P0 FMUL.FTZ R10, R4, 0.5 ;  /* 0x3f000000040a0820 */ /* 0x000fe20000410000 */
[----:B------:R-:W-:Y:S02]  /*0360*/  @!P0 MOV R4, R0 ;  /* 0x0000000000048202 */ /* 0x000fe40000000f00 */
[----:B------:R-:W-:-:S04]  /*0370*/  @P0 FADD.FTZ R9, -R8, -RZ ;  /* 0x800000ff08090221 */ /* 0x000fc80000010100 */
[----:B------:R-:W-:-:S04]  /*0380*/  @P0 FFMA R9, R8, R9, R5 ;  /* 0x0000000908090223 */ /* 0x000fc80000000005 */
[----:B------:R-:W-:-:S04]  /*0390*/  @P0 FFMA R9, R9, R10, R8 ;  /* 0x0000000a09090223 */ /* 0x000fc80000000008 */
[----:B------:R-:W-:-:S07]  /*03a0*/  @P0 FMUL.FTZ R4, R9, 2.3283064365386962891e-10 ;  /* 0x2f80000009040820 */ /* 0x000fce0000410000 */
.L_x_3:
[----:B------:R-:W-:Y:S01]  /*03b0*/  HFMA2 R5, -RZ, RZ, 0, 0 ;  /* 0x00000000ff057431 */ /* 0x000fe200000001ff */
[----:B------:R-:W-:Y:S02]  /*03c0*/  MOV R8, R4 ;  /* 0x0000000400087202 */ /* 0x000fe40000000f00 */
[----:B------:R-:W-:-:S04]  /*03d0*/  MOV R4, R11 ;  /* 0x0000000b00047202 */ /* 0x000fc80000000f00 */
[----:B------:R-:W-:Y:S05]  /*03e0*/  RET.REL.NODEC R4 `(_Z5poli4Pfi) ;  /* 0xfffffffc04047950 */ /* 0x000fea0003c3ffff */
.L_x_4:
[----:B------:R-:W-:-:S00]  /*03f0*/  BRA `(.L_x_4) ;  /* 0xfffffffc00fc7947 */ /* 0x000fc0000383ffff */
[----:B------:R-:W-:-:S00]  /*0400*/  NOP ;  /* 0x0000000000007918 */ /* 0x000fc00000000000 */
[----:B------:R-:W-:-:S00]  /*0410*/  NOP ;  /* 0x0000000000007918 */ /* 0x000fc00000000000 */
[----:B------:R-:W-:-:S00]  /*0420*/  NOP ;  /* 0x0000000000007918 */ /* 0x000fc00000000000 */
[----:B------:R-:W-:-:S00]  /*0430*/  NOP ;  /* 0x0000000000007918 */ /* 0x000fc00000000000 */
[----:B------:R-:W-:-:S00]  /*0440*/  NOP ;  /* 0x0000000000007918 */ /* 0x000fc00000000000 */
[----:B------:R-:W-:-:S00]  /*0450*/  NOP ;  /* 0x0000000000007918 */ /* 0x000fc00000000000 */
[----:B------:R-:W-:-:S00]  /*0460*/  NOP ;  /* 0x0000000000007918 */ /* 0x000fc00000000000 */
[----:B------:R-:W-:-:S00]  /*0470*/  NOP ;  /* 0x0000000000007918 */ /* 0x000fc00000000000 */
.L_x_8:


//--------------------- .text._Z5poli3Pfi         --------------------------
	.section	.text._Z5poli3Pfi,"ax",@progbits
	.align	128
        .global         _Z5poli3Pfi
        .type           _Z5poli3Pfi,@function
        .size           _Z5poli3Pfi,(.L_x_10 - _Z5poli3Pfi)
        .other          _Z5poli3Pfi,@"STO_CUDA_ENTRY STV_DEFAULT"
_Z5poli3Pfi:
.text._Z5poli3Pfi:
        /* <DEDUP_REMOVED lines=11> */
[----:B0-----:R-:W2:Y:S02]  /*00b0*/  LDG.E R0, desc[UR4][R2.64] ;  /* 0x0000000402007981 */ /* 0x001ea4000c1e1900 */
[----:B--2---:R-:W-:-:S04]  /*00c0*/  FMUL R5, R0, 5 ;  /* 0x40a0000000057820 */ /* 0x004fc80000400000 */
[----:B------:R-:W-:Y:S01]  /*00d0*/  FADD R4, R5, 5 ;  /* 0x40a0000005047421 */ /* 0x000fe20000000000 */
[----:B------:R-:W-:-:S04]  /*00e0*/  FMUL R5, R0, R5 ;  /* 0x0000000500057220 */ /* 0x000fc80000400000 */
[----:B------:R-:W-:Y:S01]  /*00f0*/  FADD R4, R4, R5 ;  /* 0x0000000504047221 */ /* 0x000fe20000000000 */
[----:B------:R-:W-:-:S04]  /*0100*/  FMUL R5, R0, R5 ;  /* 0x0000000500057220 */ /* 0x000fc80000400000 */
[----:B------:R-:W-:Y:S01]  /*0110*/  FADD R4, R4, R5 ;  /* 0x0000000504047221 */ /* 0x000fe20000000000 */
[----:B------:R-:W-:-:S04]  /*0120*/  FMUL R5, R0, R5 ;  /* 0x0000000500057220 */ /* 0x000fc80000400000 */
[----:B------:R-:W-:-:S04]  /*0130*/  FADD R7, R4, R5 ;  /* 0x0000000504077221 */ /* 0x000fc80000000000 */
[----:B------:R-:W-:-:S05]  /*0140*/  FFMA R7, R0, R5, R7 ;  /* 0x0000000500077223 */ /* 0x000fca0000000007 */
[----:B------:R-:W-:Y:S01]  /*0150*/  STG.E desc[UR4][R2.64], R7 ;  /* 0x0000000702007986 */ /* 0x000fe2000c101904 */
[----:B------:R-:W-:Y:S05]  /*0160*/  EXIT ;  /* 0x000000000000794d */ /* 0x000fea0003800000 */
.L_x_5:
        /* <DEDUP_REMOVED lines=9> */
.L_x_10:


//--------------------- .text._Z5poli2Pfi         --------------------------
	.section	.text._Z5poli2Pfi,"ax",@progbits
	.align	128
        .global         _Z5poli2Pfi
        .type           _Z5poli2Pfi,@function
        .size           _Z5poli2Pfi,(.L_x_11 - _Z5poli2Pfi)
        .other          _Z5poli2Pfi,@"STO_CUDA_ENTRY STV_DEFAULT"
_Z5poli2Pfi:
.text._Z5poli2Pfi:
        /* <DEDUP_REMOVED lines=12> */
[C---:B--2---:R-:W-:Y:S01]  /*00c0*/  FMUL R5, R0.reuse, 4 ;  /* 0x4080000000057820 */ /* 0x044fe20000400000 */
[----:B------:R-:W-:-:S03]  /*00d0*/  FMUL R4, R0, 3 ;  /* 0x4040000000047820 */ /* 0x000fc60000400000 */
[----:B------:R-:W-:-:S04]  /*00e0*/  FMUL R5, R0, R5 ;  /* 0x0000000500057220 */ /* 0x000fc80000400000 */
[----:B------:R-:W-:-:S04]  /*00f0*/  FMUL R5, R0, R5 ;  /* 0x0000000500057220 */ /* 0x000fc80000400000 */
[----:B------:R-:W-:-:S04]  /*0100*/  FFMA R5, R0, R4, R5 ;  /* 0x0000000400057223 */ /* 0x000fc80000000005 */
[----:B------:R-:W-:-:S04]  /*0110*/  FFMA R5, R0, -7, R5 ;  /* 0xc0e0000000057823 */ /* 0x000fc80000000005 */
[----:B------:R-:W-:-:S05]  /*0120*/  FADD R5, R5, 5 ;  /* 0x40a0000005057421 */ /* 0x000fca0000000000 */
[----:B------:R-:W-:Y:S01]  /*0130*/  STG.E desc[UR4][R2.64], R5 ;  /* 0x0000000502007986 */ /* 0x000fe2000c101904 */
[----:B------:R-:W-:Y:S05]  /*0140*/  EXIT ;  /* 0x000000000000794d */ /* 0x000fea0003800000 */
.L_x_6:
        /* <DEDUP_REMOVED lines=11> */
.L_x_11:


//--------------------- .text._Z5poli1Pfi         --------------------------
	.section	.text._Z5poli1Pfi,"ax",@progbits
	.align	128
        .global         _Z5poli1Pfi
        .type           _Z5poli1Pfi,@function
        .size           _Z5poli1Pfi,(.L_x_12 - _Z5poli1Pfi)
        .other          _Z5poli1Pfi,@"STO_CUDA_ENTRY STV_DEFAULT"
_Z5poli1Pfi:
.text._Z5poli1Pfi:
        /* <DEDUP_REMOVED lines=13> */
[----:B------:R-:W-:-:S04]  /*00d0*/  FMUL R7, R0, -7 ;  /* 0xc0e0000000077820 */ /* 0x000fc80000400000 */
[----:B------:R-:W-:-:S04]  /*00e0*/  FFMA R5, R0, R5, R7 ;  /* 0x0000000500057223 */ /* 0x000fc80000000007 */
[----:B------:R-:W-:-:S05]  /*00f0*/  FADD R5, R5, 5 ;  /* 0x40a0000005057421 */ /* 0x000fca0000000000 */
[----:B------:R-:W-:Y:S01]  /*0100*/  STG.E desc[UR4][R2.64], R5 ;  /* 0x0000000502007986 */ /* 0x000fe2000c101904 */
[----:B------:R-:W-:Y:S05]  /*0110*/  EXIT ;  /* 0x000000000000794d */ /* 0x000fea0003800000 */
.L_x_7:
        /* <DEDUP_REMOVED lines=14> */
.L_x_12:


//--------------------- .nv.shared.reserved.0     --------------------------
	.section	.nv.shared.reserved.0,"aw",@nobits
	.weak		__nv_reservedSMEM_offset_0_alias
	.size		__nv_reservedSMEM_offset_0_alias, 0, 64
	.other		__nv_reservedSMEM_offset_0_alias,@"STO_CUDA_RESERVED_SHARED STV_DEFAULT"
__nv_reservedSMEM_offset_0_alias:
	.zero		0
	.zero		64


//--------------------- .nv.constant0._Z5poli4Pfi --------------------------
	.section	.nv.constant0._Z5poli4Pfi,"a",@progbits
	.sectionflags	@""
	.align	4
.nv.constant0._Z5poli4Pfi:
	.zero		908


//--------------------- .nv.constant0._Z5poli3Pfi --------------------------
	.section	.nv.constant0._Z5poli3Pfi,"a",@progbits
	.sectionflags	@""
	.align	4
.nv.constant0._Z5poli3Pfi:
	.zero		908


//--------------------- .nv.constant0._Z5poli2Pfi --------------------------
	.section	.nv.constant0._Z5poli2Pfi,"a",@progbits
	.sectionflags	@""
	.align	4
.nv.constant0._Z5poli2Pfi:
	.zero		908


//--------------------- .nv.constant0._Z5poli1Pfi --------------------------
	.section	.nv.constant0._Z5poli1Pfi,"a",@progbits
	.sectionflags	@""
	.align	4
.nv.constant0._Z5poli1Pfi:
	.zero		908


//--------------------- SYMBOLS --------------------------

	.type		.nv.reservedSmem.offset0,@object
	.size		.nv.reservedSmem.offset0,0x4
